	.headerflags	@"EF_CUDA_TEXMODE_UNIFIED EF_CUDA_64BIT_ADDRESS EF_CUDA_ACCELERATORS EF_CUDA_SM90 EF_CUDA_VIRTUAL_SM(EF_CUDA_SM90)"
	.elftype	@"ET_EXEC"


//--------------------- .nv.info                  --------------------------
	.section	.nv.info,"",@"SHT_CUDA_INFO"
	.align	4


	//----- nvinfo : EIATTR_REGCOUNT
	.align		4
        /*0000*/ 	.byte	0x04, 0x2f
        /*0002*/ 	.short	(.L_1 - .L_0)
	.align		4
.L_0:
        /*0004*/ 	.word	index@(triton_per_fused_sort_0)
        /*0008*/ 	.word	0x00000015


	//----- nvinfo : EIATTR_MIN_STACK_SIZE
	.align		4
.L_1:
        /*000c*/ 	.byte	0x04, 0x12
        /*000e*/ 	.short	(.L_3 - .L_2)
	.align		4
.L_2:
        /*0010*/ 	.word	index@(triton_per_fused_sort_0)
        /*0014*/ 	.word	0x00000000


	//----- nvinfo : EIATTR_FRAME_SIZE
	.align		4
.L_3:
        /*0018*/ 	.byte	0x04, 0x11
        /*001a*/ 	.short	(.L_5 - .L_4)
	.align		4
.L_4:
        /*001c*/ 	.word	index@(triton_per_fused_sort_0)
        /*0020*/ 	.word	0x00000000


	//----- nvinfo : EIATTR_MIN_STACK_SIZE
	.align		4
.L_5:
        /*0024*/ 	.byte	0x04, 0x12
        /*0026*/ 	.short	(.L_7 - .L_6)
	.align		4
.L_6:
        /*0028*/ 	.word	index@(triton_per_fused_sort_0)
        /*002c*/ 	.word	0x00000000
.L_7:


//--------------------- .nv.info.triton_per_fused_sort_0 --------------------------
	.section	.nv.info.triton_per_fused_sort_0,"",@"SHT_CUDA_INFO"
	.sectionflags	@""
	.align	4


	//----- nvinfo : EIATTR_CUDA_API_VERSION
	.align		4
        /*0000*/ 	.byte	0x04, 0x37
        /*0002*/ 	.short	(.L_9 - .L_8)
.L_8:
        /*0004*/ 	.word	0x0000007c


	//----- nvinfo : EIATTR_KPARAM_INFO
	.align		4
.L_9:
        /*0008*/ 	.byte	0x04, 0x17
        /*000a*/ 	.short	(.L_11 - .L_10)
.L_10:
        /*000c*/ 	.word	0x00000000
        /*0010*/ 	.short	0x0003
        /*0012*/ 	.short	0x0014
        /*0014*/ 	.byte	0x00, 0xf0, 0x11, 0x00


	//----- nvinfo : EIATTR_KPARAM_INFO
	.align		4
.L_11:
        /*0018*/ 	.byte	0x04, 0x17
        /*001a*/ 	.short	(.L_13 - .L_12)
.L_12:
        /*001c*/ 	.word	0x00000000
        /*0020*/ 	.short	0x0002
        /*0022*/ 	.short	0x0010
        /*0024*/ 	.byte	0x00, 0xf0, 0x11, 0x00


	//----- nvinfo : EIATTR_KPARAM_INFO
	.align		4
.L_13:
        /*0028*/ 	.byte	0x04, 0x17
        /*002a*/ 	.short	(.L_15 - .L_14)
.L_14:
        /*002c*/ 	.word	0x00000000
        /*0030*/ 	.short	0x0001
        /*0032*/ 	.short	0x0008
        /*0034*/ 	.byte	0x00, 0xf4, 0x21, 0x00


	//----- nvinfo : EIATTR_KPARAM_INFO
	.align		4
.L_15:
        /*0038*/ 	.byte	0x04, 0x17
        /*003a*/ 	.short	(.L_17 - .L_16)
.L_16:
        /*003c*/ 	.word	0x00000000
        /*0040*/ 	.short	0x0000
        /*0042*/ 	.short	0x0000
        /*0044*/ 	.byte	0x00, 0xf4, 0x21, 0x00


	//----- nvinfo : EIATTR_SPARSE_MMA_MASK
	.align		4
.L_17:
        /*0048*/ 	.byte	0x03, 0x50
        /*004a*/ 	.short	0x0000


	//----- nvinfo : EIATTR_MAXREG_COUNT
	.align		4
        /*004c*/ 	.byte	0x03, 0x1b
        /*004e*/ 	.short	0x00ff


	//----- nvinfo : EIATTR_COOP_GROUP_MASK_REGIDS
	.align		4
        /*0050*/ 	.byte	0x04, 0x29
        /*0052*/ 	.short	(.L_19 - .L_18)


	//   ....[0]....
.L_18:
        /*0054*/ 	.word	0xffffffff


	//   ....[1]....
        /*0058*/ 	.word	0xffffffff


	//   ....[2]....
        /*005c*/ 	.word	0xffffffff


	//   ....[3]....
        /*0060*/ 	.word	0xffffffff


	//   ....[4]....
        /*0064*/ 	.word	0xffffffff


	//   ....[5]....
        /*0068*/ 	.word	0xffffffff


	//   ....[6]....
        /*006c*/ 	.word	0xffffffff


	//   ....[7]....
        /*0070*/ 	.word	0xffffffff


	//   ....[8]....
        /*0074*/ 	.word	0xffffffff


	//   ....[9]....
        /*0078*/ 	.word	0xffffffff


	//   ....[10]....
        /*007c*/ 	.word	0xffffffff


	//   ....[11]....
        /*0080*/ 	.word	0xffffffff


	//----- nvinfo : EIATTR_COOP_GROUP_INSTR_OFFSETS
	.align		4
.L_19:
        /*0084*/ 	.byte	0x04, 0x28
        /*0086*/ 	.short	(.L_21 - .L_20)


	//   ....[0]....
.L_20:
        /*0088*/ 	.word	0x00000140


	//   ....[1]....
        /*008c*/ 	.word	0x00000150


	//   ....[2]....
        /*0090*/ 	.word	0x000001d0


	//   ....[3]....
        /*0094*/ 	.word	0x000001e0


	//   ....[4]....
        /*0098*/ 	.word	0x00000330


	//   ....[5]....
        /*009c*/ 	.word	0x00000340


	//   ....[6]....
        /*00a0*/ 	.word	0x00000350


	//   ....[7]....
        /*00a4*/ 	.word	0x00000360


	//   ....[8]....
        /*00a8*/ 	.word	0x00000480


	//   ....[9]....
        /*00ac*/ 	.word	0x000004c0


	//   ....[10]....
        /*00b0*/ 	.word	0x000004e0


	//   ....[11]....
        /*00b4*/ 	.word	0x000004f0


	//----- nvinfo : EIATTR_EXIT_INSTR_OFFSETS
	.align		4
.L_21:
        /*00b8*/ 	.byte	0x04, 0x1c
        /*00ba*/ 	.short	(.L_23 - .L_22)


	//   ....[0]....
.L_22:
        /*00bc*/ 	.word	0x00000590


	//   ....[1]....
        /*00c0*/ 	.word	0x000005b0


	//----- nvinfo : EIATTR_REQNTID
	.align		4
.L_23:
        /*00c4*/ 	.byte	0x04, 0x10
        /*00c6*/ 	.short	(.L_25 - .L_24)
.L_24:
        /*00c8*/ 	.word	0x00000040
        /*00cc*/ 	.word	0x00000001
        /*00d0*/ 	.word	0x00000001


	//----- nvinfo : EIATTR_CBANK_PARAM_SIZE
	.align		4
.L_25:
        /*00d4*/ 	.byte	0x03, 0x19
        /*00d6*/ 	.short	0x0018


	//----- nvinfo : EIATTR_PARAM_CBANK
	.align		4
        /*00d8*/ 	.byte	0x04, 0x0a
        /*00da*/ 	.short	(.L_27 - .L_26)
	.align		4
.L_26:
        /*00dc*/ 	.word	index@(.nv.constant0.triton_per_fused_sort_0)
        /*00e0*/ 	.short	0x0210
        /*00e2*/ 	.short	0x0018


	//----- nvinfo : EIATTR_SW_WAR
	.align		4
.L_27:
        /*00e4*/ 	.byte	0x04, 0x36
        /*00e6*/ 	.short	(.L_29 - .L_28)
.L_28:
        /*00e8*/ 	.word	0x00000008
.L_29:


//--------------------- .nv.callgraph             --------------------------
	.section	.nv.callgraph,"",@"SHT_CUDA_CALLGRAPH"
	.align	4
	.sectionentsize	8
	.align		4
        /*0000*/ 	.word	0x00000000
	.align		4
        /*0004*/ 	.word	0xffffffff
	.align		4
        /*0008*/ 	.word	0x00000000
	.align		4
        /*000c*/ 	.word	0xfffffffe
	.align		4
        /*0010*/ 	.word	0x00000000
	.align		4
        /*0014*/ 	.word	0xfffffffd
	.align		4
        /*0018*/ 	.word	0x00000000
	.align		4
        /*001c*/ 	.word	0xfffffffc


//--------------------- .text.triton_per_fused_sort_0 --------------------------
	.section	.text.triton_per_fused_sort_0,"ax",@progbits
	.align	128
        .global         triton_per_fused_sort_0
        .type           triton_per_fused_sort_0,@function
        .size           triton_per_fused_sort_0,(.L_x_1 - triton_per_fused_sort_0)
        .other          triton_per_fused_sort_0,@"STO_CUDA_ENTRY STV_DEFAULT"
triton_per_fused_sort_0:
.text.triton_per_fused_sort_0:
[----:B------:R-:W0:Y:S02]  /*0000*/  LDC R1, c[0x0][0x28] ;  /* 0x00000a00ff017b82 */ /* 0x000e240000000800 */
[----:B------:R-:W1:Y:S01]  /*0010*/  S2R R0, SR_TID.X ;  /* 0x0000000000007919 */ /* 0x000e620000002100 */
[----:B------:R-:W2:Y:S01]  /*0020*/  LDC.64 R8, c[0x0][0x210] ;  /* 0x00008400ff087b82 */ /* 0x000ea20000000a00 */
[----:B------:R-:W-:Y:S01]  /*0030*/  IMAD.MOV.U32 R10, RZ, RZ, RZ ;  /* 0x000000ffff0a7224 */ /* 0x000fe200078e00ff */
[----:B------:R-:W-:Y:S01]  /*0040*/  ULDC.64 UR4, c[0x0][0x208] ;  /* 0x0000820000047ab9 */ /* 0x000fe20000000a00 */
[----:B------:R-:W3:Y:S01]  /*0050*/  S2R R3, SR_CTAID.X ;  /* 0x0000000000037919 */ /* 0x000ee20000002500 */
[----:B-1----:R-:W-:Y:S02]  /*0060*/  LOP3.LUT R7, R0, 0x3, RZ, 0xc0, !PT ;  /* 0x0000000300077812 */ /* 0x002fe400078ec0ff */
[----:B---3--:R-:W-:-:S03]  /*0070*/  ISETP.GE.AND P0, PT, R3, 0x40, PT ;  /* 0x000000400300780c */ /* 0x008fc60003f06270 */
[----:B------:R-:W-:-:S04]  /*0080*/  IMAD R2, R3, 0x4, R7 ;  /* 0x0000000403027824 */ /* 0x000fc800078e0207 */
[----:B--2---:R-:W-:-:S06]  /*0090*/  IMAD.WIDE R8, R2, 0x4, R8 ;  /* 0x0000000402087825 */ /* 0x004fcc00078e0208 */
[----:B------:R1:W2:Y:S01]  /*00a0*/  @!P0 LDG.E R10, desc[UR4][R8.64] ;  /* 0x00000004080a8981 */ /* 0x0002a2000c1e1900 */
[----:B------:R-:W-:Y:S02]  /*00b0*/  LOP3.LUT R5, R0, 0x1, RZ, 0xc, !PT ;  /* 0x0000000100057812 */ /* 0x000fe400078e0cff */
[----:B------:R-:W-:Y:S02]  /*00c0*/  LOP3.LUT R6, R0, 0x1, RZ, 0xc0, !PT ;  /* 0x0000000100067812 */ /* 0x000fe400078ec0ff */
[----:B------:R-:W-:-:S03]  /*00d0*/  PRMT R4, R5, 0x9910, RZ ;  /* 0x0000991005047816 */ /* 0x000fc600000000ff */
[----:B------:R-:W-:Y:S02]  /*00e0*/  IMAD R16, R6, R7, RZ ;  /* 0x0000000706107224 */ /* 0x000fe400078e02ff */
[----:B------:R-:W-:Y:S01]  /*00f0*/  IMAD R13, R7, R4, RZ ;  /* 0x00000004070d7224 */ /* 0x000fe200078e02ff */
[----:B-1----:R-:W-:Y:S02]  /*0100*/  SHF.R.U32.HI R8, RZ, 0x1, R0 ;  /* 0x00000001ff087819 */ /* 0x002fe40000011600 */
[----:B------:R-:W-:Y:S02]  /*0110*/  LOP3.LUT R17, R16, 0xffff, RZ, 0xc0, !PT ;  /* 0x0000ffff10117812 */ /* 0x000fe400078ec0ff */
[----:B------:R-:W-:Y:S02]  /*0120*/  LOP3.LUT R15, R13, 0xffff, RZ, 0xc0, !PT ;  /* 0x0000ffff0d0f7812 */ /* 0x000fe400078ec0ff */
[----:B------:R-:W-:Y:S02]  /*0130*/  LOP3.LUT R8, R8, 0x1, RZ, 0xc0, !PT ;  /* 0x0000000108087812 */ /* 0x000fe400078ec0ff */
[----:B------:R-:W1:Y:S04]  /*0140*/  SHFL.BFLY PT, R17, R17, 0x1, 0x1f ;  /* 0x0c201f0011117f89 */ /* 0x000e6800000e0000 */
[----:B------:R-:W3:Y:S01]  /*0150*/  SHFL.BFLY PT, R14, R15, 0x1, 0x1f ;  /* 0x0c201f000f0e7f89 */ /* 0x000ee200000e0000 */
[----:B-1----:R-:W-:-:S02]  /*0160*/  IMAD.IADD R16, R16, 0x1, R17 ;  /* 0x0000000110107824 */ /* 0x002fc400078e0211 */
[----:B---3--:R-:W-:-:S05]  /*0170*/  IMAD.IADD R13, R13, 0x1, R14 ;  /* 0x000000010d0d7824 */ /* 0x008fca00078e020e */
[----:B------:R-:W-:Y:S02]  /*0180*/  LOP3.LUT R13, R16, R13, RZ, 0x3c, !PT ;  /* 0x0000000d100d7212 */ /* 0x000fe400078e3cff */
[----:B--2---:R-:W-:Y:S02]  /*0190*/  SEL R7, R10, RZ, !P0 ;  /* 0x000000ff0a077207 */ /* 0x004fe40004000000 */
[----:B------:R-:W-:-:S03]  /*01a0*/  ISETP.NE.U32.AND P0, PT, R8, 0x1, PT ;  /* 0x000000010800780c */ /* 0x000fc60003f05070 */
[----:B------:R-:W-:Y:S02]  /*01b0*/  IMAD R12, R6, R7, RZ ;  /* 0x00000007060c7224 */ /* 0x000fe400078e02ff */
[----:B------:R-:W-:-:S03]  /*01c0*/  IMAD R9, R7, R5, RZ ;  /* 0x0000000507097224 */ /* 0x000fc600078e02ff */
[----:B------:R-:W1:Y:S04]  /*01d0*/  SHFL.BFLY PT, R11, R12, 0x1, 0x1f ;  /* 0x0c201f000c0b7f89 */ /* 0x000e6800000e0000 */
[----:B------:R-:W2:Y:S01]  /*01e0*/  SHFL.BFLY PT, R10, R9, 0x1, 0x1f ;  /* 0x0c201f00090a7f89 */ /* 0x000ea200000e0000 */
[----:B-1----:R-:W-:Y:S02]  /*01f0*/  IMAD.IADD R14, R12, 0x1, R11 ;  /* 0x000000010c0e7824 */ /* 0x002fe400078e020b */
[----:B--2---:R-:W-:Y:S01]  /*0200*/  IMAD.IADD R11, R9, 0x1, R10 ;  /* 0x00000001090b7824 */ /* 0x004fe200078e020a */
[----:B------:R-:W-:-:S04]  /*0210*/  SHF.R.U32.HI R10, RZ, 0x1, R0 ;  /* 0x00000001ff0a7819 */ /* 0x000fc80000011600 */
[----:B------:R-:W-:Y:S02]  /*0220*/  FSETP.GEU.XOR P0, PT, R11, R14, !P0 ;  /* 0x0000000e0b00720b */ /* 0x000fe4000470e800 */
[----:B------:R-:W-:Y:S02]  /*0230*/  SGXT.U32 R10, R10, 0x1 ;  /* 0x000000010a0a781a */ /* 0x000fe40000000000 */
[----:B------:R-:W-:Y:S02]  /*0240*/  SEL R13, R13, RZ, !P0 ;  /* 0x000000ff0d0d7207 */ /* 0x000fe40004000000 */
[----:B------:R-:W-:Y:S02]  /*0250*/  LOP3.LUT R12, R10, 0x1, RZ, 0x3c, !PT ;  /* 0x000000010a0c7812 */ /* 0x000fe400078e3cff */
[----:B------:R-:W-:Y:S02]  /*0260*/  LOP3.LUT R8, R13, 0x3, R0, 0x78, !PT ;  /* 0x000000030d087812 */ /* 0x000fe400078e7800 */
[----:B------:R-:W-:-:S02]  /*0270*/  LOP3.LUT R11, R14, R11, RZ, 0x3c, !PT ;  /* 0x0000000b0e0b7212 */ /* 0x000fc400078e3cff */
[----:B------:R-:W-:Y:S02]  /*0280*/  PRMT R16, R8, 0x9910, RZ ;  /* 0x0000991008107816 */ /* 0x000fe400000000ff */
[----:B------:R-:W-:Y:S02]  /*0290*/  PRMT R17, R10, 0x9910, RZ ;  /* 0x000099100a117816 */ /* 0x000fe400000000ff */
[----:B------:R-:W-:Y:S02]  /*02a0*/  PRMT R13, R12, 0x9910, RZ ;  /* 0x000099100c0d7816 */ /* 0x000fe400000000ff */
[----:B------:R-:W-:Y:S01]  /*02b0*/  SEL R14, R11, RZ, !P0 ;  /* 0x000000ff0b0e7207 */ /* 0x000fe20004000000 */
[----:B------:R-:W-:Y:S02]  /*02c0*/  IMAD R17, R16, R17, RZ ;  /* 0x0000001110117224 */ /* 0x000fe400078e02ff */
[----:B------:R-:W-:Y:S01]  /*02d0*/  IMAD R13, R13, R16, RZ ;  /* 0x000000100d0d7224 */ /* 0x000fe200078e02ff */
[----:B------:R-:W-:-:S02]  /*02e0*/  LOP3.LUT R7, R14, R7, RZ, 0x3c, !PT ;  /* 0x000000070e077212 */ /* 0x000fc400078e3cff */
[----:B------:R-:W-:Y:S02]  /*02f0*/  LOP3.LUT R18, R17, 0xffff, RZ, 0xc0, !PT ;  /* 0x0000ffff11127812 */ /* 0x000fe400078ec0ff */
[----:B------:R-:W-:Y:S01]  /*0300*/  LOP3.LUT R15, R13, 0xffff, RZ, 0xc0, !PT ;  /* 0x0000ffff0d0f7812 */ /* 0x000fe200078ec0ff */
[-C--:B------:R-:W-:Y:S02]  /*0310*/  IMAD R10, R10, R7.reuse, RZ ;  /* 0x000000070a0a7224 */ /* 0x080fe400078e02ff */
[----:B------:R-:W-:Y:S01]  /*0320*/  IMAD R12, R12, R7, RZ ;  /* 0x000000070c0c7224 */ /* 0x000fe200078e02ff */
[----:B------:R-:W1:Y:S04]  /*0330*/  SHFL.BFLY PT, R18, R18, 0x2, 0x1f ;  /* 0x0c401f0012127f89 */ /* 0x000e6800000e0000 */
[----:B------:R-:W2:Y:S04]  /*0340*/  SHFL.BFLY PT, R11, R10, 0x2, 0x1f ;  /* 0x0c401f000a0b7f89 */ /* 0x000ea800000e0000 */
[----:B------:R-:W3:Y:S04]  /*0350*/  SHFL.BFLY PT, R9, R12, 0x2, 0x1f ;  /* 0x0c401f000c097f89 */ /* 0x000ee800000e0000 */
[----:B------:R-:W4:Y:S01]  /*0360*/  SHFL.BFLY PT, R16, R15, 0x2, 0x1f ;  /* 0x0c401f000f107f89 */ /* 0x000f2200000e0000 */
[----:B-1----:R-:W-:-:S02]  /*0370*/  IMAD.IADD R17, R17, 0x1, R18 ;  /* 0x0000000111117824 */ /* 0x002fc400078e0212 */
[----:B--2---:R-:W-:Y:S02]  /*0380*/  IMAD.IADD R14, R10, 0x1, R11 ;  /* 0x000000010a0e7824 */ /* 0x004fe400078e020b */
[----:B---3--:R-:W-:Y:S02]  /*0390*/  IMAD.IADD R9, R12, 0x1, R9 ;  /* 0x000000010c097824 */ /* 0x008fe400078e0209 */
[----:B----4-:R-:W-:-:S03]  /*03a0*/  IMAD.IADD R16, R13, 0x1, R16 ;  /* 0x000000010d107824 */ /* 0x010fc600078e0210 */
[CC--:B------:R-:W-:Y:S02]  /*03b0*/  FSETP.GEU.AND P0, PT, R9.reuse, R14.reuse, PT ;  /* 0x0000000e0900720b */ /* 0x0c0fe40003f0e000 */
[----:B------:R-:W-:Y:S02]  /*03c0*/  LOP3.LUT R9, R9, R14, RZ, 0x3c, !PT ;  /* 0x0000000e09097212 */ /* 0x000fe400078e3cff */
[----:B------:R-:W-:Y:S02]  /*03d0*/  LOP3.LUT R16, R16, R17, RZ, 0x3c, !PT ;  /* 0x0000001110107212 */ /* 0x000fe400078e3cff */
[----:B------:R-:W-:Y:S02]  /*03e0*/  SEL R10, R9, RZ, !P0 ;  /* 0x000000ff090a7207 */ /* 0x000fe40004000000 */
[----:B------:R-:W-:Y:S02]  /*03f0*/  SEL R11, R16, RZ, !P0 ;  /* 0x000000ff100b7207 */ /* 0x000fe40004000000 */
[----:B------:R-:W-:-:S02]  /*0400*/  LOP3.LUT R10, R10, R7, RZ, 0x3c, !PT ;  /* 0x000000070a0a7212 */ /* 0x000fc400078e3cff */
[----:B------:R-:W-:Y:S02]  /*0410*/  LOP3.LUT R8, R11, R8, RZ, 0x3c, !PT ;  /* 0x000000080b087212 */ /* 0x000fe400078e3cff */
[----:B------:R-:W-:Y:S01]  /*0420*/  LOP3.LUT P0, RZ, R0, 0x3c, RZ, 0xc0, !PT ;  /* 0x0000003c00ff7812 */ /* 0x000fe2000780c0ff */
[-C--:B------:R-:W-:Y:S01]  /*0430*/  IMAD R7, R5, R10.reuse, RZ ;  /* 0x0000000a05077224 */ /* 0x080fe200078e02ff */
[----:B------:R-:W-:Y:S01]  /*0440*/  PRMT R13, R8, 0x9910, RZ ;  /* 0x00009910080d7816 */ /* 0x000fe200000000ff */
[----:B------:R-:W-:Y:S01]  /*0450*/  IMAD R10, R6, R10, RZ ;  /* 0x0000000a060a7224 */ /* 0x000fe200078e02ff */
[----:B------:R-:W-:-:S03]  /*0460*/  ISETP.LT.AND P0, PT, R3, 0x40, !P0 ;  /* 0x000000400300780c */ /* 0x000fc60004701270 */
[-C--:B------:R-:W-:Y:S01]  /*0470*/  IMAD R11, R4, R13.reuse, RZ ;  /* 0x0000000d040b7224 */ /* 0x080fe200078e02ff */
[----:B------:R-:W1:Y:S01]  /*0480*/  SHFL.BFLY PT, R9, R10, 0x1, 0x1f ;  /* 0x0c201f000a097f89 */ /* 0x000e6200000e0000 */
[----:B------:R-:W-:Y:S01]  /*0490*/  IMAD R13, R6, R13, RZ ;  /* 0x0000000d060d7224 */ /* 0x000fe200078e02ff */
[----:B------:R-:W2:Y:S02]  /*04a0*/  LDC.64 R4, c[0x0][0x218] ;  /* 0x00008600ff047b82 */ /* 0x000ea40000000a00 */
[----:B------:R-:W-:Y:S01]  /*04b0*/  LOP3.LUT R12, R11, 0xffff, RZ, 0xc0, !PT ;  /* 0x0000ffff0b0c7812 */ /* 0x000fe200078ec0ff */
[----:B------:R-:W3:Y:S01]  /*04c0*/  SHFL.BFLY PT, R6, R7, 0x1, 0x1f ;  /* 0x0c201f0007067f89 */ /* 0x000ee200000e0000 */
[----:B------:R-:W-:-:S04]  /*04d0*/  LOP3.LUT R14, R13, 0xffff, RZ, 0xc0, !PT ;  /* 0x0000ffff0d0e7812 */ /* 0x000fc800078ec0ff */
[----:B------:R-:W4:Y:S04]  /*04e0*/  SHFL.BFLY PT, R12, R12, 0x1, 0x1f ;  /* 0x0c201f000c0c7f89 */ /* 0x000f2800000e0000 */
[----:B------:R-:W5:Y:S01]  /*04f0*/  SHFL.BFLY PT, R14, R14, 0x1, 0x1f ;  /* 0x0c201f000e0e7f89 */ /* 0x000f6200000e0000 */
[----:B-1----:R-:W-:Y:S02]  /*0500*/  IMAD.IADD R9, R10, 0x1, R9 ;  /* 0x000000010a097824 */ /* 0x002fe400078e0209 */
[----:B--2---:R-:W-:-:S04]  /*0510*/  IMAD.WIDE R4, R2, 0x2, R4 ;  /* 0x0000000202047825 */ /* 0x004fc800078e0204 */
[----:B---3--:R-:W-:Y:S02]  /*0520*/  IMAD.IADD R6, R7, 0x1, R6 ;  /* 0x0000000107067824 */ /* 0x008fe400078e0206 */
[----:B----4-:R-:W-:-:S03]  /*0530*/  IMAD.IADD R11, R11, 0x1, R12 ;  /* 0x000000010b0b7824 */ /* 0x010fc600078e020c */
[----:B------:R-:W-:Y:S01]  /*0540*/  FSETP.GEU.AND P1, PT, R6, R9, PT ;  /* 0x000000090600720b */ /* 0x000fe20003f2e000 */
[----:B-----5:R-:W-:-:S05]  /*0550*/  IMAD.IADD R0, R13, 0x1, R14 ;  /* 0x000000010d007824 */ /* 0x020fca00078e020e */
[----:B------:R-:W-:-:S04]  /*0560*/  LOP3.LUT R0, R11, R0, RZ, 0x3c, !PT ;  /* 0x000000000b007212 */ /* 0x000fc800078e3cff */
[----:B------:R-:W-:-:S04]  /*0570*/  SEL R3, R0, RZ, !P1 ;  /* 0x000000ff00037207 */ /* 0x000fc80004800000 */
[----:B------:R-:W-:Y:S01]  /*0580*/  LOP3.LUT R3, R3, R8, RZ, 0x3c, !PT ;  /* 0x0000000803037212 */ /* 0x000fe200078e3cff */
[----:B------:R-:W-:Y:S06]  /*0590*/  @!P0 EXIT ;  /* 0x000000000000894d */ /* 0x000fec0003800000 */
[----:B------:R-:W-:Y:S01]  /*05a0*/  STG.E.U16 desc[UR4][R4.64], R3 ;  /* 0x0000000304007986 */ /* 0x000fe2000c101504 */
[----:B------:R-:W-:Y:S05]  /*05b0*/  EXIT ;  /* 0x000000000000794d */ /* 0x000fea0003800000 */
.L_x_0:
[----:B------:R-:W-:-:S00]  /*05c0*/  BRA `(.L_x_0) ;  /* 0xfffffffc00fc7947 */ /* 0x000fc0000383ffff */
[----:B------:R-:W-:-:S00]  /*05d0*/  NOP ;  /* 0x0000000000007918 */ /* 0x000fc00000000000 */
        /* <DEDUP_REMOVED lines=10> */
.L_x_1:


//--------------------- .nv.constant0.triton_per_fused_sort_0 --------------------------
	.section	.nv.constant0.triton_per_fused_sort_0,"a",@progbits
	.sectionflags	@""
	.align	4
.nv.constant0.triton_per_fused_sort_0:
	.zero		552
